//
// Generated by NVIDIA NVVM Compiler
//
// Compiler Build ID: CL-36424714
// Cuda compilation tools, release 13.0, V13.0.88
// Based on NVVM 20.0.0
//

.version 9.0
.target sm_100
.address_size 64

	// .globl	_Z16isinblock_kernelPffffPbi

.visible .entry _Z16isinblock_kernelPffffPbi(
	.param .u64 .ptr .align 1 _Z16isinblock_kernelPffffPbi_param_0,
	.param .f32 _Z16isinblock_kernelPffffPbi_param_1,
	.param .f32 _Z16isinblock_kernelPffffPbi_param_2,
	.param .f32 _Z16isinblock_kernelPffffPbi_param_3,
	.param .u64 .ptr .align 1 _Z16isinblock_kernelPffffPbi_param_4,
	.param .u32 _Z16isinblock_kernelPffffPbi_param_5
)
{
	.reg .pred 	%p<12>;
	.reg .b16 	%rs<2>;
	.reg .b32 	%r<12>;
	.reg .b32 	%f<8>;
	.reg .b64 	%rd<9>;

	ld.param.u64 	%rd3, [_Z16isinblock_kernelPffffPbi_param_0];
	ld.param.f32 	%f3, [_Z16isinblock_kernelPffffPbi_param_1];
	ld.param.f32 	%f4, [_Z16isinblock_kernelPffffPbi_param_2];
	ld.param.f32 	%f5, [_Z16isinblock_kernelPffffPbi_param_3];
	ld.param.u64 	%rd4, [_Z16isinblock_kernelPffffPbi_param_4];
	ld.param.u32 	%r6, [_Z16isinblock_kernelPffffPbi_param_5];
	mov.u32 	%r7, %ctaid.x;
	mov.u32 	%r1, %ntid.x;
	mov.u32 	%r8, %tid.x;
	mad.lo.s32 	%r11, %r7, %r1, %r8;
	setp.ge.s32 	%p1, %r11, %r6;
	@%p1 bra 	$L__BB0_5;
	add.f32 	%f1, %f3, %f5;
	add.f32 	%f2, %f4, %f5;
	mov.u32 	%r9, %nctaid.x;
	mul.lo.s32 	%r3, %r1, %r9;
	cvta.to.global.u64 	%rd1, %rd3;
	cvta.to.global.u64 	%rd2, %rd4;
$L__BB0_2:
	shl.b32 	%r10, %r11, 1;
	mul.wide.s32 	%rd5, %r10, 4;
	add.s64 	%rd6, %rd1, %rd5;
	ld.global.f32 	%f6, [%rd6];
	ld.global.f32 	%f7, [%rd6+4];
	setp.gt.f32 	%p2, %f6, %f3;
	setp.lt.f32 	%p3, %f6, %f1;
	and.pred  	%p4, %p2, %p3;
	setp.gt.f32 	%p5, %f7, %f4;
	setp.lt.f32 	%p6, %f7, %f2;
	and.pred  	%p7, %p5, %p6;
	and.pred  	%p9, %p4, %p7;
	not.pred 	%p10, %p9;
	@%p10 bra 	$L__BB0_4;
	cvt.s64.s32 	%rd7, %r11;
	add.s64 	%rd8, %rd2, %rd7;
	mov.b16 	%rs1, 1;
	st.global.u8 	[%rd8], %rs1;
$L__BB0_4:
	add.s32 	%r11, %r11, %r3;
	setp.lt.s32 	%p11, %r11, %r6;
	@%p11 bra 	$L__BB0_2;
$L__BB0_5:
	ret;

}


// ===== COMPILED SASS (sm_100) =====

	.target	sm_100

	.elftype	@"ET_EXEC"


//--------------------- .note.nv.tkinfo           --------------------------
	.section	.note.nv.tkinfo,"",@"SHT_NOTE"
	.sectionflags	@"SHF_NOTE_NV_TKINFO"
	.tkinfo
        /*0018*/ 	.word	0x00000002
        /*0030*/ 	.string	""
        /*0030*/ 	.string	"ptxas"
        /*0030*/ 	.string	"Cuda compilation tools, release 13.0, V13.0.88"
        /*0030*/ 	.string	"Build cuda_13.0.r13.0/compiler.36424714_0"
        /*0030*/ 	.string	"-arch sm_100 -m 64 "



//--------------------- .note.nv.cuinfo           --------------------------
	.section	.note.nv.cuinfo,"",@"SHT_NOTE"
	.sectionflags	@"SHF_NOTE_NV_CUINFO"
        /*0018*/ 	.short	0x0002
        /*001a*/ 	.short	0x0064
        /*001c*/ 	.short	0x0082
	.zero		2


//--------------------- .nv.info                  --------------------------
	.section	.nv.info,"",@"SHT_CUDA_INFO"
	.align	4


	//----- nvinfo : EIATTR_REGCOUNT
	.align		4
        /*0000*/ 	.byte	0x04, 0x2f
        /*0002*/ 	.short	(.L_1 - .L_0)
	.align		4
.L_0:
        /*0004*/ 	.word	index@(_Z16isinblock_kernelPffffPbi)
        /*0008*/ 	.word	0x0000000e


	//----- nvinfo : EIATTR_FRAME_SIZE
	.align		4
.L_1:
        /*000c*/ 	.byte	0x04, 0x11
        /*000e*/ 	.short	(.L_3 - .L_2)
	.align		4
.L_2:
        /*0010*/ 	.word	index@(_Z16isinblock_kernelPffffPbi)
        /*0014*/ 	.word	0x00000000


	//----- nvinfo : EIATTR_MIN_STACK_SIZE
	.align		4
.L_3:
        /*0018*/ 	.byte	0x04, 0x12
        /*001a*/ 	.short	(.L_5 - .L_4)
	.align		4
.L_4:
        /*001c*/ 	.word	index@(_Z16isinblock_kernelPffffPbi)
        /*0020*/ 	.word	0x00000000
.L_5:


//--------------------- .nv.compat                --------------------------
	.section	.nv.compat,"",@"SHT_CUDA_COMPAT_INFO"
	.align	4
        /*0000*/ 	.byte	0x02, 0x09, 0x00, 0x00, 0x02, 0x02, 0x01, 0x00, 0x02, 0x05, 0x05, 0x00, 0x03, 0x07, 0x01, 0x01
        /*0010*/ 	.byte	0x02, 0x03, 0x00, 0x00, 0x02, 0x06, 0x01, 0x00, 0x04, 0x0b, 0x08, 0x00, 0x09, 0x00, 0x00, 0x00
        /*0020*/ 	.byte	0x00, 0x00, 0x00, 0x00


//--------------------- .nv.info._Z16isinblock_kernelPffffPbi --------------------------
	.section	.nv.info._Z16isinblock_kernelPffffPbi,"",@"SHT_CUDA_INFO"
	.sectionflags	@""
	.align	4


	//----- nvinfo : EIATTR_CUDA_API_VERSION
	.align		4
        /*0000*/ 	.byte	0x04, 0x37
        /*0002*/ 	.short	(.L_7 - .L_6)
.L_6:
        /*0004*/ 	.word	0x00000082


	//----- nvinfo : EIATTR_KPARAM_INFO
	.align		4
.L_7:
        /*0008*/ 	.byte	0x04, 0x17
        /*000a*/ 	.short	(.L_9 - .L_8)
.L_8:
        /*000c*/ 	.word	0x00000000
        /*0010*/ 	.short	0x0005
        /*0012*/ 	.short	0x0020
        /*0014*/ 	.byte	0x00, 0xf0, 0x11, 0x00


	//----- nvinfo : EIATTR_KPARAM_INFO
	.align		4
.L_9:
        /*0018*/ 	.byte	0x04, 0x17
        /*001a*/ 	.short	(.L_11 - .L_10)
.L_10:
        /*001c*/ 	.word	0x00000000
        /*0020*/ 	.short	0x0004
        /*0022*/ 	.short	0x0018
        /*0024*/ 	.byte	0x00, 0xf5, 0x21, 0x00


	//----- nvinfo : EIATTR_KPARAM_INFO
	.align		4
.L_11:
        /*0028*/ 	.byte	0x04, 0x17
        /*002a*/ 	.short	(.L_13 - .L_12)
.L_12:
        /*002c*/ 	.word	0x00000000
        /*0030*/ 	.short	0x0003
        /*0032*/ 	.short	0x0010
        /*0034*/ 	.byte	0x00, 0xf0, 0x11, 0x00


	//----- nvinfo : EIATTR_KPARAM_INFO
	.align		4
.L_13:
        /*0038*/ 	.byte	0x04, 0x17
        /*003a*/ 	.short	(.L_15 - .L_14)
.L_14:
        /*003c*/ 	.word	0x00000000
        /*0040*/ 	.short	0x0002
        /*0042*/ 	.short	0x000c
        /*0044*/ 	.byte	0x00, 0xf0, 0x11, 0x00


	//----- nvinfo : EIATTR_KPARAM_INFO
	.align		4
.L_15:
        /*0048*/ 	.byte	0x04, 0x17
        /*004a*/ 	.short	(.L_17 - .L_16)
.L_16:
        /*004c*/ 	.word	0x00000000
        /*0050*/ 	.short	0x0001
        /*0052*/ 	.short	0x0008
        /*0054*/ 	.byte	0x00, 0xf0, 0x11, 0x00


	//----- nvinfo : EIATTR_KPARAM_INFO
	.align		4
.L_17:
        /*0058*/ 	.byte	0x04, 0x17
        /*005a*/ 	.short	(.L_19 - .L_18)
.L_18:
        /*005c*/ 	.word	0x00000000
        /*0060*/ 	.short	0x0000
        /*0062*/ 	.short	0x0000
        /*0064*/ 	.byte	0x00, 0xf5, 0x21, 0x00


	//----- nvinfo : EIATTR_SPARSE_MMA_MASK
	.align		4
.L_19:
        /*0068*/ 	.byte	0x03, 0x50
        /*006a*/ 	.short	0x0000


	//----- nvinfo : EIATTR_MAXREG_COUNT
	.align		4
        /*006c*/ 	.byte	0x03, 0x1b
        /*006e*/ 	.short	0x00ff


	//----- nvinfo : EIATTR_MERCURY_ISA_VERSION
	.align		4
        /*0070*/ 	.byte	0x03, 0x5f
        /*0072*/ 	.short	0x0101


	//----- nvinfo : EIATTR_VRC_CTA_INIT_COUNT
	.align		4
        /*0074*/ 	.byte	0x02, 0x4a
	.zero		1
	.zero		1


	//----- nvinfo : EIATTR_EXIT_INSTR_OFFSETS
	.align		4
        /*0078*/ 	.byte	0x04, 0x1c
        /*007a*/ 	.short	(.L_21 - .L_20)


	//   ....[0]....
.L_20:
        /*007c*/ 	.word	0x00000070


	//   ....[1]....
        /*0080*/ 	.word	0x00000240


	//----- nvinfo : EIATTR_CRS_STACK_SIZE
	.align		4
.L_21:
        /*0084*/ 	.byte	0x04, 0x1e
        /*0086*/ 	.short	(.L_23 - .L_22)
.L_22:
        /*0088*/ 	.word	0x00000000


	//----- nvinfo : EIATTR_CBANK_PARAM_SIZE
	.align		4
.L_23:
        /*008c*/ 	.byte	0x03, 0x19
        /*008e*/ 	.short	0x0024


	//----- nvinfo : EIATTR_PARAM_CBANK
	.align		4
        /*0090*/ 	.byte	0x04, 0x0a
        /*0092*/ 	.short	(.L_25 - .L_24)
	.align		4
.L_24:
        /*0094*/ 	.word	index@(.nv.constant0._Z16isinblock_kernelPffffPbi)
        /*0098*/ 	.short	0x0380
        /*009a*/ 	.short	0x0024


	//----- nvinfo : EIATTR_SW_WAR
	.align		4
.L_25:
        /*009c*/ 	.byte	0x04, 0x36
        /*009e*/ 	.short	(.L_27 - .L_26)
.L_26:
        /*00a0*/ 	.word	0x00000008
.L_27:


//--------------------- .nv.callgraph             --------------------------
	.section	.nv.callgraph,"",@"SHT_CUDA_CALLGRAPH"
	.align	4
	.sectionentsize	8
	.align		4
        /*0000*/ 	.word	0x00000000
	.align		4
        /*0004*/ 	.word	0xffffffff
	.align		4
        /*0008*/ 	.word	0x00000000
	.align		4
        /*000c*/ 	.word	0xfffffffe
	.align		4
        /*0010*/ 	.word	0x00000000
	.align		4
        /*0014*/ 	.word	0xfffffffd
	.align		4
        /*0018*/ 	.word	0x00000000
	.align		4
        /*001c*/ 	.word	0xfffffffc


//--------------------- .text._Z16isinblock_kernelPffffPbi --------------------------
	.section	.text._Z16isinblock_kernelPffffPbi,"ax",@progbits
	.align	128
        .global         _Z16isinblock_kernelPffffPbi
        .type           _Z16isinblock_kernelPffffPbi,@function
        .size           _Z16isinblock_kernelPffffPbi,(.L_x_2 - _Z16isinblock_kernelPffffPbi)
        .other          _Z16isinblock_kernelPffffPbi,@"STO_CUDA_ENTRY STV_DEFAULT"
_Z16isinblock_kernelPffffPbi:
.text._Z16isinblock_kernelPffffPbi:
[----:B------:R-:W-:Y:S01]  /*0000*/  LDC R1, c[0x0][0x37c] ;  /* 0x0000df00ff017b82 */ /* 0x000fe20000000800 */
[----:B------:R-:W0:Y:S07]  /*0010*/  S2R R0, SR_TID.X ;  /* 0x0000000000007919 */ /* 0x000e2e0000002100 */
[----:B------:R-:W0:Y:S01]  /*0020*/  S2UR UR4, SR_CTAID.X ;  /* 0x00000000000479c3 */ /* 0x000e220000002500 */
[----:B------:R-:W1:Y:S07]  /*0030*/  LDCU UR5, c[0x0][0x3a0] ;  /* 0x00007400ff0577ac */ /* 0x000e6e0008000800 */
[----:B------:R-:W0:Y:S02]  /*0040*/  LDC R11, c[0x0][0x360] ;  /* 0x0000d800ff0b7b82 */ /* 0x000e240000000800 */
[----:B0-----:R-:W-:-:S05]  /*0050*/  IMAD R0, R11, UR4, R0 ;  /* 0x000000040b007c24 */ /* 0x001fca000f8e0200 */
[----:B-1----:R-:W-:-:S13]  /*0060*/  ISETP.GE.AND P0, PT, R0, UR5, PT ;  /* 0x0000000500007c0c */ /* 0x002fda000bf06270 */
[----:B------:R-:W-:Y:S05]  /*0070*/  @P0 EXIT ;  /* 0x000000000000094d */ /* 0x000fea0003800000 */
[----:B------:R-:W0:Y:S01]  /*0080*/  LDC R9, c[0x0][0x390] ;  /* 0x0000e400ff097b82 */ /* 0x000e220000000800 */
[----:B------:R-:W0:Y:S01]  /*0090*/  LDCU.64 UR8, c[0x0][0x388] ;  /* 0x00007100ff0877ac */ /* 0x000e220008000a00 */
[----:B------:R-:W1:Y:S06]  /*00a0*/  LDCU UR4, c[0x0][0x370] ;  /* 0x00006e00ff0477ac */ /* 0x000e6c0008000800 */
[----:B------:R-:W2:Y:S01]  /*00b0*/  LDC.64 R2, c[0x0][0x380] ;  /* 0x0000e000ff027b82 */ /* 0x000ea20000000a00 */
[----:B------:R-:W3:Y:S01]  /*00c0*/  LDCU.64 UR6, c[0x0][0x358] ;  /* 0x00006b00ff0677ac */ /* 0x000ee20008000a00 */
[----:B------:R-:W4:Y:S01]  /*00d0*/  LDCU UR5, c[0x0][0x3a0] ;  /* 0x00007400ff0577ac */ /* 0x000f220008000800 */
[----:B------:R-:W0:Y:S01]  /*00e0*/  LDCU.64 UR10, c[0x0][0x388] ;  /* 0x00007100ff0a77ac */ /* 0x000e220008000a00 */
[----:B-1----:R-:W-:-:S02]  /*00f0*/  IMAD R11, R11, UR4, RZ ;  /* 0x000000040b0b7c24 */ /* 0x002fc4000f8e02ff */
[C---:B0-----:R-:W-:Y:S01]  /*0100*/  FADD R8, R9.reuse, UR8 ;  /* 0x0000000809087e21 */ /* 0x041fe20008000000 */
[----:B---34-:R-:W-:-:S07]  /*0110*/  FADD R9, R9, UR9 ;  /* 0x0000000909097e21 */ /* 0x018fce0008000000 */
.L_x_0:
[----:B------:R-:W-:-:S04]  /*0120*/  IMAD.SHL.U32 R5, R0, 0x2, RZ ;  /* 0x0000000200057824 */ /* 0x000fc800078e00ff */
[----:B--2---:R-:W-:-:S05]  /*0130*/  IMAD.WIDE R4, R5, 0x4, R2 ;  /* 0x0000000405047825 */ /* 0x004fca00078e0202 */
[----:B------:R-:W2:Y:S04]  /*0140*/  LDG.E R7, desc[UR6][R4.64] ;  /* 0x0000000604077981 */ /* 0x000ea8000c1e1900 */
[----:B------:R-:W3:Y:S01]  /*0150*/  LDG.E R6, desc[UR6][R4.64+0x4] ;  /* 0x0000040604067981 */ /* 0x000ee2000c1e1900 */
[----:B------:R-:W-:Y:S01]  /*0160*/  IMAD.MOV.U32 R10, RZ, RZ, 0x1 ;  /* 0x00000001ff0a7424 */ /* 0x000fe200078e00ff */
[C---:B--2---:R-:W-:Y:S02]  /*0170*/  FSETP.GEU.AND P0, PT, R7.reuse, R8, PT ;  /* 0x000000080700720b */ /* 0x044fe40003f0e000 */
[----:B---3--:R-:W-:Y:S02]  /*0180*/  FSETP.GEU.AND P1, PT, R6, R9, PT ;  /* 0x000000090600720b */ /* 0x008fe40003f2e000 */
[----:B------:R-:W-:-:S02]  /*0190*/  FSETP.GT.AND P0, PT, R7, UR10, !P0 ;  /* 0x0000000a07007c0b */ /* 0x000fc4000c704000 */
[----:B------:R-:W-:-:S04]  /*01a0*/  FSETP.GT.AND P1, PT, R6, UR11, !P1 ;  /* 0x0000000b06007c0b */ /* 0x000fc8000cf24000 */
[----:B------:R-:W-:-:S13]  /*01b0*/  PLOP3.LUT P0, PT, P0, P1, PT, 0x80, 0x8 ;  /* 0x000000000008781c */ /* 0x000fda0000703070 */
[----:B------:R-:W0:Y:S01]  /*01c0*/  @P0 LDC.64 R6, c[0x0][0x398] ;  /* 0x0000e600ff060b82 */ /* 0x000e220000000a00 */
[----:B------:R-:W-:Y:S02]  /*01d0*/  @P0 PRMT R5, R10, 0x7610, R5 ;  /* 0x000076100a050816 */ /* 0x000fe40000000005 */
[----:B0-----:R-:W-:-:S04]  /*01e0*/  @P0 IADD3 R6, P1, PT, R0, R6, RZ ;  /* 0x0000000600060210 */ /* 0x001fc80007f3e0ff */
[----:B------:R-:W-:Y:S01]  /*01f0*/  @P0 LEA.HI.X.SX32 R7, R0, R7, 0x1, P1 ;  /* 0x0000000700070211 */ /* 0x000fe200008f0eff */
[----:B------:R-:W-:-:S04]  /*0200*/  IMAD.IADD R0, R11, 0x1, R0 ;  /* 0x000000010b007824 */ /* 0x000fc800078e0200 */
[----:B------:R0:W-:Y:S01]  /*0210*/  @P0 STG.E.U8 desc[UR6][R6.64], R5 ;  /* 0x0000000506000986 */ /* 0x0001e2000c101106 */
[----:B------:R-:W-:-:S13]  /*0220*/  ISETP.GE.AND P0, PT, R0, UR5, PT ;  /* 0x0000000500007c0c */ /* 0x000fda000bf06270 */
[----:B0-----:R-:W-:Y:S05]  /*0230*/  @!P0 BRA `(.L_x_0) ;  /* 0xfffffffc00b88947 */ /* 0x001fea000383ffff */
[----:B------:R-:W-:Y:S05]  /*0240*/  EXIT ;  /* 0x000000000000794d */ /* 0x000fea0003800000 */
.L_x_1:
[----:B------:R-:W-:-:S00]  /*0250*/  BRA `(.L_x_1) ;  /* 0xfffffffc00fc7947 */ /* 0x000fc0000383ffff */
[----:B------:R-:W-:-:S00]  /*0260*/  NOP ;  /* 0x0000000000007918 */ /* 0x000fc00000000000 */
        /* <DEDUP_REMOVED lines=9> */
.L_x_2:


//--------------------- .nv.shared.reserved.0     --------------------------
	.section	.nv.shared.reserved.0,"aw",@nobits
	.weak		__nv_reservedSMEM_offset_0_alias
	.size		__nv_reservedSMEM_offset_0_alias, 0, 64
	.other		__nv_reservedSMEM_offset_0_alias,@"STO_CUDA_RESERVED_SHARED STV_DEFAULT"
__nv_reservedSMEM_offset_0_alias:
	.zero		0
	.zero		64


//--------------------- .nv.constant0._Z16isinblock_kernelPffffPbi --------------------------
	.section	.nv.constant0._Z16isinblock_kernelPffffPbi,"a",@progbits
	.sectionflags	@""
	.align	4
.nv.constant0._Z16isinblock_kernelPffffPbi:
	.zero		932


//--------------------- SYMBOLS --------------------------

	.type		.nv.reservedSmem.offset0,@object
	.size		.nv.reservedSmem.offset0,0x4
